	.headerflags	@"EF_CUDA_TEXMODE_UNIFIED EF_CUDA_64BIT_ADDRESS EF_CUDA_SM86 EF_CUDA_VIRTUAL_SM(EF_CUDA_SM86)"
	.elftype	@"ET_EXEC"


//--------------------- .nv.info                  --------------------------
	.section	.nv.info,"",@"SHT_CUDA_INFO"
	.align	4


	//----- nvinfo : EIATTR_REGCOUNT
	.align		4
        /*0000*/ 	.byte	0x04, 0x2f
        /*0002*/ 	.short	(.L_1 - .L_0)
	.align		4
.L_0:
        /*0004*/ 	.word	index@(triton_mm)
        /*0008*/ 	.word	0x00000060


	//----- nvinfo : EIATTR_MIN_STACK_SIZE
	.align		4
.L_1:
        /*000c*/ 	.byte	0x04, 0x12
        /*000e*/ 	.short	(.L_3 - .L_2)
	.align		4
.L_2:
        /*0010*/ 	.word	index@(triton_mm)
        /*0014*/ 	.word	0x00000000


	//----- nvinfo : EIATTR_FRAME_SIZE
	.align		4
.L_3:
        /*0018*/ 	.byte	0x04, 0x11
        /*001a*/ 	.short	(.L_5 - .L_4)
	.align		4
.L_4:
        /*001c*/ 	.word	index@(triton_mm)
        /*0020*/ 	.word	0x00000000


	//----- nvinfo : EIATTR_MIN_STACK_SIZE
	.align		4
.L_5:
        /*0024*/ 	.byte	0x04, 0x12
        /*0026*/ 	.short	(.L_7 - .L_6)
	.align		4
.L_6:
        /*0028*/ 	.word	index@(triton_mm)
        /*002c*/ 	.word	0x00000000
.L_7:


//--------------------- .nv.info.triton_mm        --------------------------
	.section	.nv.info.triton_mm,"",@"SHT_CUDA_INFO"
	.sectionflags	@""
	.align	4


	//----- nvinfo : EIATTR_CUDA_API_VERSION
	.align		4
        /*0000*/ 	.byte	0x04, 0x37
        /*0002*/ 	.short	(.L_9 - .L_8)
.L_8:
        /*0004*/ 	.word	0x0000007c


	//----- nvinfo : EIATTR_SW2861232_WAR
	.align		4
.L_9:
        /*0008*/ 	.byte	0x01, 0x35
	.zero		2


	//----- nvinfo : EIATTR_PARAM_CBANK
	.align		4
        /*000c*/ 	.byte	0x04, 0x0a
        /*000e*/ 	.short	(.L_11 - .L_10)
	.align		4
.L_10:
        /*0010*/ 	.word	index@(.nv.constant0.triton_mm)
        /*0014*/ 	.short	0x0160
        /*0016*/ 	.short	0x0020


	//----- nvinfo : EIATTR_CBANK_PARAM_SIZE
	.align		4
.L_11:
        /*0018*/ 	.byte	0x03, 0x19
        /*001a*/ 	.short	0x0020


	//----- nvinfo : EIATTR_KPARAM_INFO
	.align		4
        /*001c*/ 	.byte	0x04, 0x17
        /*001e*/ 	.short	(.L_13 - .L_12)
.L_12:
        /*0020*/ 	.word	0x00000000
        /*0024*/ 	.short	0x0003
        /*0026*/ 	.short	0x0018
        /*0028*/ 	.byte	0x00, 0xf4, 0x21, 0x00


	//----- nvinfo : EIATTR_KPARAM_INFO
	.align		4
.L_13:
        /*002c*/ 	.byte	0x04, 0x17
        /*002e*/ 	.short	(.L_15 - .L_14)
.L_14:
        /*0030*/ 	.word	0x00000000
        /*0034*/ 	.short	0x0002
        /*0036*/ 	.short	0x0010
        /*0038*/ 	.byte	0x00, 0xf4, 0x21, 0x00


	//----- nvinfo : EIATTR_KPARAM_INFO
	.align		4
.L_15:
        /*003c*/ 	.byte	0x04, 0x17
        /*003e*/ 	.short	(.L_17 - .L_16)
.L_16:
        /*0040*/ 	.word	0x00000000
        /*0044*/ 	.short	0x0001
        /*0046*/ 	.short	0x0008
        /*0048*/ 	.byte	0x00, 0xf4, 0x21, 0x00


	//----- nvinfo : EIATTR_KPARAM_INFO
	.align		4
.L_17:
        /*004c*/ 	.byte	0x04, 0x17
        /*004e*/ 	.short	(.L_19 - .L_18)
.L_18:
        /*0050*/ 	.word	0x00000000
        /*0054*/ 	.short	0x0000
        /*0056*/ 	.short	0x0000
        /*0058*/ 	.byte	0x00, 0xf4, 0x21, 0x00


	//----- nvinfo : EIATTR_MAXREG_COUNT
	.align		4
.L_19:
        /*005c*/ 	.byte	0x03, 0x1b
        /*005e*/ 	.short	0x00ff


	//----- nvinfo : EIATTR_EXIT_INSTR_OFFSETS
	.align		4
        /*0060*/ 	.byte	0x04, 0x1c
        /*0062*/ 	.short	(.L_21 - .L_20)


	//   ....[0]....
.L_20:
        /*0064*/ 	.word	0x00001880


	//   ....[1]....
        /*0068*/ 	.word	0x000018d0


	//----- nvinfo : EIATTR_REQNTID
	.align		4
.L_21:
        /*006c*/ 	.byte	0x04, 0x10
        /*006e*/ 	.short	(.L_23 - .L_22)
.L_22:
        /*0070*/ 	.word	0x00000080
        /*0074*/ 	.word	0x00000001
        /*0078*/ 	.word	0x00000001
.L_23:


//--------------------- .nv.callgraph             --------------------------
	.section	.nv.callgraph,"",@"SHT_CUDA_CALLGRAPH"
	.align	4
	.sectionentsize	8
	.align		4
        /*0000*/ 	.word	0x00000000
	.align		4
        /*0004*/ 	.word	0xffffffff
	.align		4
        /*0008*/ 	.word	0x00000000
	.align		4
        /*000c*/ 	.word	0xfffffffe
	.align		4
        /*0010*/ 	.word	0x00000000
	.align		4
        /*0014*/ 	.word	0xfffffffd
	.align		4
        /*0018*/ 	.word	0x00000000
	.align		4
        /*001c*/ 	.word	0xfffffffc


//--------------------- .nv.rel.action            --------------------------
	.section	.nv.rel.action,"",@"SHT_CUDA_RELOCINFO"
	.align	8
	.sectionentsize	8
        /*0000*/ 	.byte	0x73, 0x00, 0x00, 0x00, 0x00, 0x00, 0x00, 0x00, 0x00, 0x00, 0x00, 0x11, 0x25, 0x00, 0x05, 0x36


//--------------------- .nv.constant0.triton_mm   --------------------------
	.section	.nv.constant0.triton_mm,"a",@progbits
	.sectionflags	@""
	.align	4
.nv.constant0.triton_mm:
	.zero		384


//--------------------- .text.triton_mm           --------------------------
	.section	.text.triton_mm,"ax",@progbits
	.sectionflags	@"SHF_BARRIERS=1"
	.sectioninfo	@"SHI_REGISTERS=96"
	.align	128
        .global         triton_mm
        .type           triton_mm,@function
        .size           triton_mm,(.L_x_2 - triton_mm)
        .other          triton_mm,@"STO_CUDA_ENTRY STV_DEFAULT"
triton_mm:
.text.triton_mm:
[----:B------:R-:W-:Y:S02]  /*0000*/  IMAD.MOV.U32 R1, RZ, RZ, c[0x0][0x28] ;  /* 0x00000a00ff017624 */ /* 0x000fe400078e00ff */
[----:B------:R-:W1:Y:S01]  /*0010*/  S2R R9, SR_CTAID.X ;  /* 0x0000000000097919 */ /* 0x000e620000002500 */
[----:B------:R-:W-:Y:S01]  /*0020*/  IMAD.MOV.U32 R5, RZ, RZ, -0x8 ;  /* 0xfffffff8ff057424 */ /* 0x000fe200078e00ff */
[----:B------:R-:W-:Y:S01]  /*0030*/  ULDC.64 UR4, c[0x0][0x118] ;  /* 0x0000460000047ab9 */ /* 0x000fe20000000a00 */
[----:B------:R-:W-:Y:S01]  /*0040*/  IMAD.MOV.U32 R88, RZ, RZ, 0x1 ;  /* 0x00000001ff587424 */ /* 0x000fe200078e00ff */
[----:B------:R-:W2:Y:S01]  /*0050*/  S2R R19, SR_TID.X ;  /* 0x0000000000137919 */ /* 0x000ea20000002100 */
[----:B------:R-:W-:Y:S01]  /*0060*/  IMAD.MOV.U32 R87, RZ, RZ, -0x1 ;  /* 0xffffffffff577424 */ /* 0x000fe200078e00ff */
[----:B------:R-:W-:Y:S01]  /*0070*/  CS2R R32, SRZ ;  /* 0x0000000000207805 */ /* 0x000fe2000001ff00 */
[----:B------:R-:W-:Y:S01]  /*0080*/  IMAD.MOV.U32 R86, RZ, RZ, RZ ;  /* 0x000000ffff567224 */ /* 0x000fe200078e00ff */
[----:B------:R-:W-:Y:S01]  /*0090*/  CS2R R34, SRZ ;  /* 0x0000000000227805 */ /* 0x000fe2000001ff00 */
[----:B------:R-:W-:Y:S01]  /*00a0*/  IMAD.MOV.U32 R44, RZ, RZ, RZ ;  /* 0x000000ffff2c7224 */ /* 0x000fe200078e00ff */
[----:B------:R-:W-:Y:S01]  /*00b0*/  CS2R R80, SRZ ;  /* 0x0000000000507805 */ /* 0x000fe2000001ff00 */
        /* <DEDUP_REMOVED lines=13> */
[----:B-1----:R-:W-:Y:S01]  /*0190*/  IMAD.HI R0, R9, 0x2aaaaaab, RZ ;  /* 0x2aaaaaab09007827 */ /* 0x002fe200078e02ff */
[----:B------:R-:W-:Y:S01]  /*01a0*/  IABS R8, R9 ;  /* 0x0000000900087213 */ /* 0x000fe20000000000 */
[----:B------:R-:W-:Y:S01]  /*01b0*/  CS2R R28, SRZ ;  /* 0x00000000001c7805 */ /* 0x000fe2000001ff00 */
[----:B------:R-:W-:Y:S01]  /*01c0*/  CS2R R30, SRZ ;  /* 0x00000000001e7805 */ /* 0x000fe2000001ff00 */
[--C-:B--2---:R-:W-:Y:S01]  /*01d0*/  SHF.R.U32.HI R15, RZ, 0x2, R19.reuse ;  /* 0x00000002ff0f7819 */ /* 0x104fe20000011613 */
[----:B------:R-:W-:Y:S01]  /*01e0*/  CS2R R52, SRZ ;  /* 0x0000000000347805 */ /* 0x000fe2000001ff00 */
[----:B------:R-:W-:Y:S01]  /*01f0*/  SHF.R.U32.HI R3, RZ, 0x1f, R0 ;  /* 0x0000001fff037819 */ /* 0x000fe20000011600 */
[----:B------:R-:W-:Y:S01]  /*0200*/  CS2R R54, SRZ ;  /* 0x0000000000367805 */ /* 0x000fe2000001ff00 */
[----:B------:R-:W-:Y:S01]  /*0210*/  LOP3.LUT R14, R15, 0x10, RZ, 0xc0, !PT ;  /* 0x000000100f0e7812 */ /* 0x000fe200078ec0ff */
[----:B------:R-:W-:Y:S01]  /*0220*/  CS2R R48, SRZ ;  /* 0x0000000000307805 */ /* 0x000fe2000001ff00 */
[----:B------:R-:W-:Y:S01]  /*0230*/  LEA.HI.SX32 R0, R0, R3, 0x18 ;  /* 0x0000000300007211 */ /* 0x000fe200078fc2ff */
[----:B------:R-:W-:Y:S01]  /*0240*/  CS2R R50, SRZ ;  /* 0x0000000000327805 */ /* 0x000fe2000001ff00 */
[----:B------:R-:W-:Y:S01]  /*0250*/  LOP3.LUT R89, R14, 0xf, R19, 0xf8, !PT ;  /* 0x0000000f0e597812 */ /* 0x000fe200078ef813 */
[----:B------:R-:W-:Y:S01]  /*0260*/  CS2R R20, SRZ ;  /* 0x0000000000147805 */ /* 0x000fe2000001ff00 */
[----:B------:R-:W-:Y:S01]  /*0270*/  CS2R R22, SRZ ;  /* 0x0000000000167805 */ /* 0x000fe2000001ff00 */
[C---:B------:R-:W-:Y:S01]  /*0280*/  IMAD R2, R0.reuse, R5, 0x1d ;  /* 0x0000001d00027424 */ /* 0x040fe200078e0205 */
[----:B------:R-:W-:Y:S01]  /*0290*/  CS2R R24, SRZ ;  /* 0x0000000000187805 */ /* 0x000fe2000001ff00 */
[----:B------:R-:W-:-:S03]  /*02a0*/  IMAD R7, R0, -0x600, R9 ;  /* 0xfffffa0000077824 */ /* 0x000fc600078e0209 */
[----:B------:R-:W-:Y:S02]  /*02b0*/  IMNMX R4, R2, 0x8, PT ;  /* 0x0000000802047817 */ /* 0x000fe40003800200 */
[----:B------:R-:W-:Y:S02]  /*02c0*/  IABS R10, R7 ;  /* 0x00000007000a7213 */ /* 0x000fe40000000000 */
[-C--:B------:R-:W-:Y:S02]  /*02d0*/  IABS R6, R4.reuse ;  /* 0x0000000400067213 */ /* 0x080fe40000000000 */
[-C--:B------:R-:W-:Y:S02]  /*02e0*/  IABS R12, R4.reuse ;  /* 0x00000004000c7213 */ /* 0x080fe40000000000 */
[----:B------:R-:W1:Y:S01]  /*02f0*/  I2F.RP R5, R6 ;  /* 0x0000000600057306 */ /* 0x000e620000209400 */
[----:B------:R-:W-:-:S04]  /*0300*/  LOP3.LUT R7, R7, R4, RZ, 0x3c, !PT ;  /* 0x0000000407077212 */ /* 0x000fc800078e3cff */
[----:B------:R-:W-:-:S03]  /*0310*/  ISETP.GE.AND P3, PT, R7, RZ, PT ;  /* 0x000000ff0700720c */ /* 0x000fc60003f66270 */
[----:B-1----:R-:W1:Y:S02]  /*0320*/  MUFU.RCP R5, R5 ;  /* 0x0000000500057308 */ /* 0x002e640000001000 */
[----:B-1----:R-:W-:-:S06]  /*0330*/  IADD3 R2, R5, 0xffffffe, RZ ;  /* 0x0ffffffe05027810 */ /* 0x002fcc0007ffe0ff */
[----:B------:R1:W2:Y:S02]  /*0340*/  F2I.FTZ.U32.TRUNC.NTZ R3, R2 ;  /* 0x0000000200037305 */ /* 0x0002a4000021f000 */
[----:B-1----:R-:W-:Y:S02]  /*0350*/  IMAD.MOV.U32 R2, RZ, RZ, RZ ;  /* 0x000000ffff027224 */ /* 0x002fe400078e00ff */
[----:B--2---:R-:W-:-:S04]  /*0360*/  IMAD.MOV R11, RZ, RZ, -R3 ;  /* 0x000000ffff0b7224 */ /* 0x004fc800078e0a03 */
[----:B------:R-:W-:-:S04]  /*0370*/  IMAD R11, R11, R6, RZ ;  /* 0x000000060b0b7224 */ /* 0x000fc800078e02ff */
[----:B------:R-:W-:-:S04]  /*0380*/  IMAD.HI.U32 R3, R3, R11, R2 ;  /* 0x0000000b03037227 */ /* 0x000fc800078e0002 */
[----:B------:R-:W-:Y:S02]  /*0390*/  IMAD.MOV R11, RZ, RZ, -R12 ;  /* 0x000000ffff0b7224 */ /* 0x000fe400078e0a0c */
[----:B------:R-:W-:-:S04]  /*03a0*/  IMAD.HI.U32 R2, R3, R10, RZ ;  /* 0x0000000a03027227 */ /* 0x000fc800078e00ff */
[----:B------:R-:W-:-:S04]  /*03b0*/  IMAD.HI.U32 R3, R3, R8, RZ ;  /* 0x0000000803037227 */ /* 0x000fc800078e00ff */
[-C--:B------:R-:W-:Y:S02]  /*03c0*/  IMAD R5, R2, R11.reuse, R10 ;  /* 0x0000000b02057224 */ /* 0x080fe400078e020a */
[----:B------:R-:W-:-:S03]  /*03d0*/  IMAD R3, R3, R11, R8 ;  /* 0x0000000b03037224 */ /* 0x000fc600078e0208 */
[C---:B------:R-:W-:Y:S02]  /*03e0*/  ISETP.GT.U32.AND P2, PT, R6.reuse, R5, PT ;  /* 0x000000050600720c */ /* 0x040fe40003f44070 */
[----:B------:R-:W-:-:S11]  /*03f0*/  ISETP.GT.U32.AND P0, PT, R6, R3, PT ;  /* 0x000000030600720c */ /* 0x000fd60003f04070 */
[--C-:B------:R-:W-:Y:S01]  /*0400*/  @!P2 IMAD.IADD R5, R5, 0x1, -R6.reuse ;  /* 0x000000010505a824 */ /* 0x100fe200078e0a06 */
[----:B------:R-:W-:Y:S01]  /*0410*/  @!P2 IADD3 R2, R2, 0x1, RZ ;  /* 0x000000010202a810 */ /* 0x000fe20007ffe0ff */
[----:B------:R-:W-:Y:S01]  /*0420*/  @!P0 IMAD.IADD R3, R3, 0x1, -R6 ;  /* 0x0000000103038824 */ /* 0x000fe200078e0a06 */
[----:B------:R-:W-:Y:S02]  /*0430*/  ISETP.GE.AND P2, PT, R9, RZ, PT ;  /* 0x000000ff0900720c */ /* 0x000fe40003f46270 */
[----:B------:R-:W-:Y:S02]  /*0440*/  ISETP.GE.U32.AND P0, PT, R5, R6, PT ;  /* 0x000000060500720c */ /* 0x000fe40003f06070 */
[----:B------:R-:W-:-:S11]  /*0450*/  ISETP.GT.U32.AND P1, PT, R6, R3, PT ;  /* 0x000000030600720c */ /* 0x000fd60003f24070 */
[----:B------:R-:W-:Y:S02]  /*0460*/  @P0 IADD3 R2, R2, 0x1, RZ ;  /* 0x0000000102020810 */ /* 0x000fe40007ffe0ff */
[----:B------:R-:W-:Y:S01]  /*0470*/  @!P1 IMAD.IADD R3, R3, 0x1, -R6 ;  /* 0x0000000103039824 */ /* 0x000fe200078e0a06 */
[----:B------:R-:W-:Y:S02]  /*0480*/  ISETP.NE.AND P0, PT, R4, RZ, PT ;  /* 0x000000ff0400720c */ /* 0x000fe40003f05270 */
[----:B------:R-:W-:Y:S01]  /*0490*/  @!P3 IMAD.MOV R2, RZ, RZ, -R2 ;  /* 0x000000ffff02b224 */ /* 0x000fe200078e0a02 */
[----:B------:R-:W-:Y:S01]  /*04a0*/  LOP3.LUT R4, RZ, R4, RZ, 0x33, !PT ;  /* 0x00000004ff047212 */ /* 0x000fe200078e33ff */
[----:B------:R-:W-:Y:S01]  /*04b0*/  @!P2 IMAD.MOV R3, RZ, RZ, -R3 ;  /* 0x000000ffff03a224 */ /* 0x000fe200078e0a03 */
[----:B------:R-:W-:Y:S02]  /*04c0*/  SHF.R.U32.HI R6, RZ, 0x1, R19 ;  /* 0x00000001ff067819 */ /* 0x000fe40000011613 */
[C---:B------:R-:W-:Y:S01]  /*04d0*/  SEL R84, R4.reuse, R2, !P0 ;  /* 0x0000000204547207 */ /* 0x040fe20004000000 */
[----:B------:R-:W-:Y:S01]  /*04e0*/  IMAD.MOV.U32 R2, RZ, RZ, RZ ;  /* 0x000000ffff027224 */ /* 0x000fe200078e00ff */
[----:B------:R-:W-:Y:S01]  /*04f0*/  SEL R3, R4, R3, !P0 ;  /* 0x0000000304037207 */ /* 0x000fe20004000000 */
[----:B------:R-:W-:Y:S01]  /*0500*/  IMAD.MOV.U32 R4, RZ, RZ, RZ ;  /* 0x000000ffff047224 */ /* 0x000fe200078e00ff */
[----:B------:R-:W-:Y:S01]  /*0510*/  SGXT.U32 R6, R6, 0x6 ;  /* 0x000000060606781a */ /* 0x000fe20000000000 */
[----:B------:R-:W-:-:S02]  /*0520*/  IMAD.SHL.U32 R84, R84, 0x40, RZ ;  /* 0x0000004054547824 */ /* 0x000fc400078e00ff */
[----:B------:R-:W-:Y:S01]  /*0530*/  IMAD R3, R0, 0x8, R3 ;  /* 0x0000000800037824 */ /* 0x000fe200078e0203 */
[----:B------:R-:W-:Y:S02]  /*0540*/  LOP3.LUT R0, R19, 0x8, RZ, 0xc0, !PT ;  /* 0x0000000813007812 */ /* 0x000fe400078ec0ff */
[----:B------:R-:W-:Y:S01]  /*0550*/  LOP3.LUT R8, R84, R6, RZ, 0xfc, !PT ;  /* 0x0000000654087212 */ /* 0x000fe200078efcff */
[----:B------:R-:W-:-:S04]  /*0560*/  IMAD.SHL.U32 R7, R3, 0x80, RZ ;  /* 0x0000008003077824 */ /* 0x000fc800078e00ff */
[----:B------:R-:W-:Y:S01]  /*0570*/  IMAD.HI R11, R8, 0x2aaaaaab, RZ ;  /* 0x2aaaaaab080b7827 */ /* 0x000fe200078e02ff */
[C---:B------:R-:W-:Y:S02]  /*0580*/  LOP3.LUT R3, R7.reuse, R6, RZ, 0xfc, !PT ;  /* 0x0000000607037212 */ /* 0x040fe400078efcff */
[----:B------:R-:W-:Y:S02]  /*0590*/  LOP3.LUT R5, R7, 0x40, R6, 0xfe, !PT ;  /* 0x0000004007057812 */ /* 0x000fe400078efe06 */
[----:B------:R-:W-:Y:S01]  /*05a0*/  SHF.R.U32.HI R12, RZ, 0x1f, R11 ;  /* 0x0000001fff0c7819 */ /* 0x000fe2000001160b */
[----:B------:R-:W-:-:S03]  /*05b0*/  IMAD.HI R9, R3, -0x6e5d4c3b, R2 ;  /* 0x91a2b3c503097827 */ /* 0x000fc600078e0202 */
[----:B------:R-:W-:Y:S01]  /*05c0*/  LEA.HI R13, R11, R12, RZ, 0x15 ;  /* 0x0000000c0b0d7211 */ /* 0x000fe200078fa8ff */
[----:B------:R-:W-:Y:S01]  /*05d0*/  IMAD.HI R10, R5, -0x6e5d4c3b, R4 ;  /* 0x91a2b3c5050a7827 */ /* 0x000fe200078e0204 */
[----:B------:R-:W-:Y:S02]  /*05e0*/  SHF.R.U32.HI R4, RZ, 0x1f, R9 ;  /* 0x0000001fff047819 */ /* 0x000fe40000011609 */
[--C-:B------:R-:W-:Y:S01]  /*05f0*/  LOP3.LUT R12, R0, 0x7, R19.reuse, 0xf8, !PT ;  /* 0x00000007000c7812 */ /* 0x100fe200078ef813 */
[----:B------:R-:W-:Y:S01]  /*0600*/  IMAD.SHL.U32 R2, R19, 0x4, RZ ;  /* 0x0000000413027824 */ /* 0x000fe200078e00ff */
[----:B------:R-:W-:Y:S01]  /*0610*/  SHF.R.U32.HI R11, RZ, 0x1f, R10 ;  /* 0x0000001fff0b7819 */ /* 0x000fe2000001160a */
[----:B------:R-:W-:Y:S01]  /*0620*/  IMAD R13, R13, -0x3000, R8 ;  /* 0xffffd0000d0d7824 */ /* 0x000fe200078e0208 */
[----:B------:R-:W-:Y:S02]  /*0630*/  LEA.HI.SX32 R9, R9, R4, 0x15 ;  /* 0x0000000409097211 */ /* 0x000fe400078faaff */
[----:B------:R-:W-:Y:S01]  /*0640*/  LEA.HI.SX32 R11, R10, R11, 0x15 ;  /* 0x0000000b0a0b7211 */ /* 0x000fe200078faaff */
[----:B------:R-:W-:Y:S01]  /*0650*/  IMAD R13, R13, 0xc00, RZ ;  /* 0x00000c000d0d7824 */ /* 0x000fe200078e02ff */
[----:B------:R-:W-:Y:S01]  /*0660*/  LOP3.LUT R92, R2, 0x10, R19, 0x48, !PT ;  /* 0x00000010025c7812 */ /* 0x000fe200078e4813 */
[----:B------:R-:W-:Y:S01]  /*0670*/  IMAD R9, R9, -0xe10, R3 ;  /* 0xfffff1f009097824 */ /* 0x000fe200078e0203 */
[----:B------:R-:W-:Y:S01]  /*0680*/  LOP3.LUT R17, R12, 0x10, R15, 0xf8, !PT ;  /* 0x000000100c117812 */ /* 0x000fe200078ef80f */
[----:B------:R-:W-:Y:S01]  /*0690*/  IMAD R11, R11, -0xe10, R5 ;  /* 0xfffff1f00b0b7824 */ /* 0x000fe200078e0205 */
[----:B------:R-:W-:Y:S01]  /*06a0*/  LOP3.LUT R15, R15, 0x8, RZ, 0xc0, !PT ;  /* 0x000000080f0f7812 */ /* 0x000fe200078ec0ff */
[----:B------:R-:W-:-:S02]  /*06b0*/  IMAD.SHL.U32 R3, R0, 0x2, RZ ;  /* 0x0000000200037824 */ /* 0x000fc400078e00ff */
[----:B------:R-:W-:Y:S01]  /*06c0*/  IMAD R9, R9, 0xc00, RZ ;  /* 0x00000c0009097824 */ /* 0x000fe200078e02ff */
[----:B------:R-:W-:Y:S01]  /*06d0*/  LOP3.LUT R15, R15, 0x7, R19, 0xf8, !PT ;  /* 0x000000070f0f7812 */ /* 0x000fe200078ef813 */
[----:B------:R-:W-:Y:S01]  /*06e0*/  IMAD.SHL.U32 R0, R19, 0x10, RZ ;  /* 0x0000001013007824 */ /* 0x000fe200078e00ff */
[----:B------:R-:W-:Y:S01]  /*06f0*/  LOP3.LUT R90, R3, 0x10, R2, 0x78, !PT ;  /* 0x00000010035a7812 */ /* 0x000fe200078e7802 */
[----:B------:R-:W-:Y:S01]  /*0700*/  IMAD R11, R11, 0xc00, RZ ;  /* 0x00000c000b0b7824 */ /* 0x000fe200078e02ff */
[----:B------:R-:W-:Y:S01]  /*0710*/  CS2R R18, SRZ ;  /* 0x0000000000127805 */ /* 0x000fe2000001ff00 */
[----:B------:R-:W-:Y:S01]  /*0720*/  IMAD R89, R89, 0x20, R92 ;  /* 0x0000002059597824 */ /* 0x000fe200078e025c */
[----:B------:R-:W-:Y:S01]  /*0730*/  LOP3.LUT R2, R9, 0x10, R0, 0xf8, !PT ;  /* 0x0000001009027812 */ /* 0x000fe200078ef800 */
[----:B------:R-:W-:Y:S01]  /*0740*/  IMAD R92, R17, 0x20, R92 ;  /* 0x00000020115c7824 */ /* 0x000fe200078e025c */
[----:B------:R-:W-:Y:S01]  /*0750*/  LOP3.LUT R91, R3, 0x10, R0, 0x78, !PT ;  /* 0x00000010035b7812 */ /* 0x000fe200078e7800 */
[----:B------:R-:W-:Y:S01]  /*0760*/  IMAD R90, R15, 0x20, R90 ;  /* 0x000000200f5a7824 */ /* 0x000fe200078e025a */
[--C-:B------:R-:W-:Y:S01]  /*0770*/  LOP3.LUT R3, R11, 0x10, R0.reuse, 0xf8, !PT ;  /* 0x000000100b037812 */ /* 0x100fe200078ef800 */
[----:B------:R-:W-:Y:S01]  /*0780*/  CS2R R14, SRZ ;  /* 0x00000000000e7805 */ /* 0x000fe2000001ff00 */
[----:B------:R-:W-:Y:S01]  /*0790*/  LOP3.LUT R0, R13, 0x10, R0, 0xf8, !PT ;  /* 0x000000100d007812 */ /* 0x000fe200078ef800 */
[----:B------:R-:W-:Y:S01]  /*07a0*/  IMAD R91, R6, 0x20, R91 ;  /* 0x00000020065b7824 */ /* 0x000fe200078e025b */
[----:B------:R-:W-:Y:S01]  /*07b0*/  IADD3 R26, P0, R2, c[0x0][0x160], RZ ;  /* 0x00005800021a7a10 */ /* 0x000fe20007f1e0ff */
[----:B------:R-:W-:Y:S01]  /*07c0*/  CS2R R16, SRZ ;  /* 0x0000000000107805 */ /* 0x000fe2000001ff00 */
[----:B------:R-:W-:-:S02]  /*07d0*/  IADD3 R46, P1, R3, c[0x0][0x160], RZ ;  /* 0x00005800032e7a10 */ /* 0x000fc40007f3e0ff */
[----:B------:R-:W-:Y:S02]  /*07e0*/  IADD3 R38, P2, R0, c[0x0][0x168], RZ ;  /* 0x00005a0000267a10 */ /* 0x000fe40007f5e0ff */
[----:B------:R-:W-:Y:S01]  /*07f0*/  LEA.HI.X.SX32 R27, R2, c[0x0][0x164], 0x1, P0 ;  /* 0x00005900021b7a11 */ /* 0x000fe200000f0eff */
[----:B------:R-:W-:Y:S01]  /*0800*/  IMAD.MOV.U32 R2, RZ, RZ, R26 ;  /* 0x000000ffff027224 */ /* 0x000fe200078e001a */
[----:B------:R-:W-:Y:S01]  /*0810*/  LEA.HI.X.SX32 R47, R3, c[0x0][0x164], 0x1, P1 ;  /* 0x00005900032f7a11 */ /* 0x000fe200008f0eff */
[----:B------:R-:W-:Y:S01]  /*0820*/  IMAD.MOV.U32 R4, RZ, RZ, R46 ;  /* 0x000000ffff047224 */ /* 0x000fe200078e002e */
[----:B------:R-:W-:Y:S01]  /*0830*/  LEA.HI.X.SX32 R39, R0, c[0x0][0x16c], 0x1, P2 ;  /* 0x00005b0000277a11 */ /* 0x000fe200010f0eff */
[----:B------:R1:W-:Y:S01]  /*0840*/  LDGSTS.E.BYPASS.128 [R91], [R26.64] ;  /* 0x000000001a5b7fae */ /* 0x0003e2000b901c44 */
[----:B------:R-:W-:Y:S01]  /*0850*/  LEA.HI.X.SX32 R3, R9, c[0x0][0x164], 0x1, P0 ;  /* 0x0000590009037a11 */ /* 0x000fe200000f0eff */
[----:B------:R-:W-:Y:S01]  /*0860*/  IMAD.MOV.U32 R36, RZ, RZ, R38 ;  /* 0x000000ffff247224 */ /* 0x000fe200078e0026 */
[----:B------:R-:W-:Y:S01]  /*0870*/  LEA.HI.X.SX32 R5, R11, c[0x0][0x164], 0x1, P1 ;  /* 0x000059000b057a11 */ /* 0x000fe200008f0eff */
[----:B------:R2:W-:Y:S01]  /*0880*/  LDGSTS.E.BYPASS.128 [R91+0x800], [R46.64] ;  /* 0x008000002e5b7fae */ /* 0x0005e2000b901c44 */
[----:B------:R-:W-:Y:S01]  /*0890*/  LEA.HI.X.SX32 R37, R13, c[0x0][0x16c], 0x1, P2 ;  /* 0x00005b000d257a11 */ /* 0x000fe200010f0eff */
[----:B------:R-:W-:Y:S01]  /*08a0*/  CS2R R8, SRZ ;  /* 0x0000000000087805 */ /* 0x000fe2000001ff00 */
[----:B------:R-:W-:Y:S01]  /*08b0*/  IADD3 R0, P0, R38, 0x40, RZ ;  /* 0x0000004026007810 */ /* 0x000fe20007f1e0ff */
[----:B------:R-:W0:Y:S01]  /*08c0*/  LDGDEPBAR ;  /* 0x00000000000079af */ /* 0x000e220000000000 */
[----:B------:R-:W-:Y:S01]  /*08d0*/  IADD3 R6, P2, R26, 0x40, RZ ;  /* 0x000000401a067810 */ /* 0x000fe20007f5e0ff */
[----:B------:R-:W-:Y:S01]  /*08e0*/  CS2R R12, SRZ ;  /* 0x00000000000c7805 */ /* 0x000fe2000001ff00 */
[----:B------:R-:W-:Y:S01]  /*08f0*/  CS2R R10, SRZ ;  /* 0x00000000000a7805 */ /* 0x000fe2000001ff00 */
[----:B------:R3:W-:Y:S01]  /*0900*/  LDGSTS.E.BYPASS.128 [R91+0x2000], [R38.64] ;  /* 0x02000000265b7fae */ /* 0x0007e2000b901c44 */
[----:B-1----:R-:W-:Y:S01]  /*0910*/  CS2R R26, SRZ ;  /* 0x00000000001a7805 */ /* 0x002fe2000001ff00 */
[----:B------:R-:W-:-:S02]  /*0920*/  IMAD.X R45, RZ, RZ, R37, P0 ;  /* 0x000000ffff2d7224 */ /* 0x000fc400000e0625 */
[----:B------:R-:W0:Y:S04]  /*0930*/  LDGDEPBAR ;  /* 0x00000000000079af */ /* 0x000e280000000000 */
[----:B------:R-:W-:Y:S01]  /*0940*/  BAR.SYNC.DEFER_BLOCKING 0x0 ;  /* 0x0000000000007b1d */ /* 0x000fe20000010000 */
[----:B--2---:R-:W-:Y:S01]  /*0950*/  IADD3 R46, P1, R46, 0x40, RZ ;  /* 0x000000402e2e7810 */ /* 0x004fe20007f3e0ff */
[----:B------:R-:W-:-:S04]  /*0960*/  IMAD.X R85, RZ, RZ, R3, P2 ;  /* 0x000000ffff557224 */ /* 0x000fc800010e0603 */
[----:B------:R-:W-:Y:S01]  /*0970*/  IMAD.X R47, RZ, RZ, R5, P1 ;  /* 0x000000ffff2f7224 */ /* 0x000fe200008e0605 */
[----:B------:R-:W-:Y:S01]  /*0980*/  @!PT LDS RZ, [RZ] ;  /* 0x00000000fffff984 */ /* 0x000fe20000000800 */
[----:B------:R-:W-:Y:S01]  /*0990*/  @!PT LDS RZ, [RZ] ;  /* 0x00000000fffff984 */ /* 0x000fe20000000800 */
[----:B------:R-:W-:Y:S01]  /*09a0*/  @!PT LDS RZ, [RZ] ;  /* 0x00000000fffff984 */ /* 0x000fe20000000800 */
[----:B------:R3:W-:Y:S04]  /*09b0*/  LDGSTS.E.BYPASS.128 [R91+0x1000], [R2.64+0x20] ;  /* 0x01000020025b7fae */ /* 0x0007e8000b901c44 */
[----:B------:R3:W-:Y:S04]  /*09c0*/  LDGSTS.E.BYPASS.128 [R91+0x1800], [R4.64+0x20] ;  /* 0x01800020045b7fae */ /* 0x0007e8000b901c44 */
[----:B------:R-:W0:Y:S04]  /*09d0*/  LDGDEPBAR ;  /* 0x00000000000079af */ /* 0x000e280000000000 */
[----:B------:R3:W-:Y:S04]  /*09e0*/  LDGSTS.E.BYPASS.128 [R91+0x2800], [R36.64+0x20] ;  /* 0x02800020245b7fae */ /* 0x0007e8000b901c44 */
[----:B------:R-:W0:Y:S02]  /*09f0*/  LDGDEPBAR ;  /* 0x00000000000079af */ /* 0x000e240000000000 */
.L_x_0:
[----:B------:R-:W-:-:S04]  /*0a00*/  DEPBAR.LE SB0, 0x2 ;  /* 0x000080800000791a */ /* 0x000fc80000000000 */
[----:B------:R-:W-:Y:S02]  /*0a10*/  IADD3 R87, R87, 0x1, RZ ;  /* 0x0000000157577810 */ /* 0x000fe40007ffe0ff */
[----:B------:R-:W-:Y:S01]  /*0a20*/  IADD3 R88, R88, 0x1, RZ ;  /* 0x0000000158587810 */ /* 0x000fe20007ffe0ff */
[----:B------:R-:W-:Y:S01]  /*0a30*/  BAR.SYNC.DEFER_BLOCKING 0x0 ;  /* 0x0000000000007b1d */ /* 0x000fe20000010000 */
[C---:B------:R-:W-:Y:S02]  /*0a40*/  ISETP.GE.AND P0, PT, R87.reuse, 0x2, PT ;  /* 0x000000025700780c */ /* 0x040fe40003f06270 */
[----:B------:R-:W-:Y:S02]  /*0a50*/  ISETP.GE.AND P1, PT, R88, 0x2, PT ;  /* 0x000000025800780c */ /* 0x000fe40003f26270 */
[----:B------:R-:W-:Y:S02]  /*0a60*/  SEL R87, R87, RZ, !P0 ;  /* 0x000000ff57577207 */ /* 0x000fe40004000000 */
[----:B------:R-:W-:-:S02]  /*0a70*/  ISETP.GE.U32.AND P0, PT, R86, 0x5e, PT ;  /* 0x0000005e5600780c */ /* 0x000fc40003f06070 */
[----:B------:R-:W-:Y:S01]  /*0a80*/  SEL R88, R88, RZ, !P1 ;  /* 0x000000ff58587207 */ /* 0x000fe20004800000 */
[C---:B---3--:R-:W-:Y:S01]  /*0a90*/  IMAD R38, R87.reuse, 0x800, R90 ;  /* 0x0000080057267824 */ /* 0x048fe200078e025a */
[----:B------:R-:W-:Y:S01]  /*0aa0*/  ISETP.GE.U32.AND.EX P0, PT, R44, RZ, PT, P0 ;  /* 0x000000ff2c00720c */ /* 0x000fe20003f06100 */
[----:B------:R-:W-:-:S03]  /*0ab0*/  IMAD R93, R87, 0x1000, R89 ;  /* 0x00001000575d7824 */ /* 0x000fc600078e0259 */
[----:B------:R-:W-:Y:S04]  /*0ac0*/  LDSM.16.M88.2 R2, [R38+0x2000] ;  /* 0x002000002602783b */ /* 0x000fe80000000100 */
[----:B------:R-:W-:Y:S04]  /*0ad0*/  LDSM.16.M88.2 R4, [R38+0x2200] ;  /* 0x002200002604783b */ /* 0x000fe80000000100 */
[----:B------:R-:W-:Y:S04]  /*0ae0*/  LDSM.16.M88.2 R36, [R38+0x2400] ;  /* 0x002400002624783b */ /* 0x000fe80000000100 */
[----:B------:R-:W1:Y:S04]  /*0af0*/  LDSM.16.M88.4 R40, [R93] ;  /* 0x000000005d28783b */ /* 0x000e680000000200 */
[----:B------:R-:W2:Y:S01]  /*0b00*/  LDSM.16.M88.2 R38, [R38+0x2600] ;  /* 0x002600002626783b */ /* 0x000ea20000000100 */
[C---:B-1----:R-:W-:Y:S08]  /*0b10*/  IMMA.16832.S8.S8.SAT R32, R40.reuse.ROW, R2.COL, R32 ;  /* 0x0000000228207237 */ /* 0x042ff00000445c20 */
[C---:B------:R-:W-:Y:S08]  /*0b20*/  IMMA.16832.S8.S8.SAT R80, R40.reuse.ROW, R4.COL, R80 ;  /* 0x0000000428507237 */ /* 0x040ff00000445c50 */
[C---:B------:R-:W-:Y:S08]  /*0b30*/  IMMA.16832.S8.S8.SAT R76, R40.reuse.ROW, R36.COL, R76 ;  /* 0x00000024284c7237 */ /* 0x040ff00000445c4c */
[----:B--2---:R-:W-:Y:S07]  /*0b40*/  IMMA.16832.S8.S8.SAT R72, R40.ROW, R38.COL, R72 ;  /* 0x0000002628487237 */ /* 0x004fee0000445c48 */
[----:B------:R-:W-:-:S06]  /*0b50*/  IMAD R40, R87, 0x1000, R92 ;  /* 0x0000100057287824 */ /* 0x000fcc00078e025c */
[----:B------:R-:W1:Y:S02]  /*0b60*/  LDSM.16.M88.4 R40, [R40+0x400] ;  /* 0x000400002828783b */ /* 0x000e640000000200 */
[C---:B-1----:R-:W-:Y:S08]  /*0b70*/  IMMA.16832.S8.S8.SAT R56, R40.reuse.ROW, R2.COL, R56 ;  /* 0x0000000228387237 */ /* 0x042ff00000445c38 */
[C---:B------:R-:W-:Y:S08]  /*0b80*/  IMMA.16832.S8.S8.SAT R60, R40.reuse.ROW, R4.COL, R60 ;  /* 0x00000004283c7237 */ /* 0x040ff00000445c3c */
[C---:B------:R-:W-:Y:S08]  /*0b90*/  IMMA.16832.S8.S8.SAT R64, R40.reuse.ROW, R36.COL, R64 ;  /* 0x0000002428407237 */ /* 0x040ff00000445c40 */
[----:B------:R-:W-:Y:S01]  /*0ba0*/  IMMA.16832.S8.S8.SAT R68, R40.ROW, R38.COL, R68 ;  /* 0x0000002628447237 */ /* 0x000fe20000445c44 */
[----:B------:R-:W1:Y:S07]  /*0bb0*/  LDSM.16.M88.4 R40, [R93+0x800] ;  /* 0x000800005d28783b */ /* 0x000e6e0000000200 */
[C---:B-1----:R-:W-:Y:S08]  /*0bc0*/  IMMA.16832.S8.S8.SAT R28, R40.reuse.ROW, R2.COL, R28 ;  /* 0x00000002281c7237 */ /* 0x042ff00000445c1c */
[C---:B------:R-:W-:Y:S08]  /*0bd0*/  IMMA.16832.S8.S8.SAT R12, R40.reuse.ROW, R4.COL, R12 ;  /* 0x00000004280c7237 */ /* 0x040ff00000445c0c */
[C---:B------:R-:W-:Y:S08]  /*0be0*/  IMMA.16832.S8.S8.SAT R52, R40.reuse.ROW, R36.COL, R52 ;  /* 0x0000002428347237 */ /* 0x040ff00000445c34 */
[----:B------:R-:W-:Y:S01]  /*0bf0*/  IMMA.16832.S8.S8.SAT R48, R40.ROW, R38.COL, R48 ;  /* 0x0000002628307237 */ /* 0x000fe20000445c30 */
[----:B------:R-:W1:Y:S07]  /*0c00*/  LDSM.16.M88.4 R40, [R93+0xc00] ;  /* 0x000c00005d28783b */ /* 0x000e6e0000000200 */
[C---:B-1----:R-:W-:Y:S07]  /*0c10*/  IMMA.16832.S8.S8.SAT R16, R40.reuse.ROW, R2.COL, R16 ;  /* 0x0000000228107237 */ /* 0x042fee0000445c10 */
[----:B------:R-:W-:Y:S01]  /*0c20*/  IMAD.MOV.U32 R2, RZ, RZ, R6 ;  /* 0x000000ffff027224 */ /* 0x000fe200078e0006 */
[----:B------:R-:W-:Y:S01]  /*0c30*/  IMMA.16832.S8.S8.SAT R8, R40.ROW, R4.COL, R8 ;  /* 0x0000000428087237 */ /* 0x000fe20000445c08 */
[----:B------:R-:W-:Y:S01]  /*0c40*/  IMAD.MOV.U32 R3, RZ, RZ, R85 ;  /* 0x000000ffff037224 */ /* 0x000fe200078e0055 */
[----:B------:R-:W-:Y:S01]  /*0c50*/  BAR.SYNC.DEFER_BLOCKING 0x0 ;  /* 0x0000000000007b1d */ /* 0x000fe20000010000 */
[----:B------:R-:W-:-:S04]  /*0c60*/  IADD3 R6, P3, R6, 0x20, RZ ;  /* 0x0000002006067810 */ /* 0x000fc80007f7e0ff */
[----:B------:R-:W-:Y:S01]  /*0c70*/  IMAD R5, R88, 0x1000, R91 ;  /* 0x0000100058057824 */ /* 0x000fe200078e025b */
[----:B------:R-:W-:Y:S01]  /*0c80*/  IMMA.16832.S8.S8.SAT R20, R40.ROW, R36.COL, R20 ;  /* 0x0000002428147237 */ /* 0x000fe20000445c14 */
[----:B------:R-:W-:-:S06]  /*0c90*/  IMAD.X R85, RZ, RZ, R85, P3 ;  /* 0x000000ffff557224 */ /* 0x000fcc00018e0655 */
[----:B------:R-:W-:Y:S01]  /*0ca0*/  IMAD R37, R88, 0x800, R91 ;  /* 0x0000080058257824 */ /* 0x000fe200078e025b */
[----:B------:R-:W-:Y:S01]  /*0cb0*/  IMMA.16832.S8.S8.SAT R24, R40.ROW, R38.COL, R24 ;  /* 0x0000002628187237 */ /* 0x000fe20000445c18 */
[----:B------:R-:W-:Y:S01]  /*0cc0*/  @!PT LDS RZ, [RZ] ;  /* 0x00000000fffff984 */ /* 0x000fe20000000800 */
[----:B------:R-:W-:Y:S01]  /*0cd0*/  @!PT LDS RZ, [RZ] ;  /* 0x00000000fffff984 */ /* 0x000fe20000000800 */
[----:B------:R-:W-:Y:S01]  /*0ce0*/  @!PT LDS RZ, [RZ] ;  /* 0x00000000fffff984 */ /* 0x000fe20000000800 */
[----:B------:R1:W-:Y:S04]  /*0cf0*/  LDGSTS.E.BYPASS.128 [R5], [R2.64], !P0 ;  /* 0x0000000002057fae */ /* 0x0003e8000c101c44 */
[----:B------:R2:W-:Y:S04]  /*0d00*/  LDGSTS.E.BYPASS.128 [R5+0x800], [R46.64], !P0 ;  /* 0x008000002e057fae */ /* 0x0005e8000c101c44 */
[----:B------:R-:W0:Y:S01]  /*0d10*/  LDGDEPBAR ;  /* 0x00000000000079af */ /* 0x000e220000000000 */
[----:B-1----:R-:W-:Y:S01]  /*0d20*/  IMAD.MOV.U32 R2, RZ, RZ, R0 ;  /* 0x000000ffff027224 */ /* 0x002fe200078e0000 */
[----:B------:R-:W-:Y:S01]  /*0d30*/  IADD3 R0, P1, R0, 0x20, RZ ;  /* 0x0000002000007810 */ /* 0x000fe20007f3e0ff */
[----:B------:R-:W-:Y:S01]  /*0d40*/  IMAD.MOV.U32 R3, RZ, RZ, R45 ;  /* 0x000000ffff037224 */ /* 0x000fe200078e002d */
[----:B--2---:R-:W-:-:S03]  /*0d50*/  IADD3 R46, P2, R46, 0x20, RZ ;  /* 0x000000202e2e7810 */ /* 0x004fc60007f5e0ff */
[----:B------:R-:W-:Y:S01]  /*0d60*/  IMAD.X R45, RZ, RZ, R45, P1 ;  /* 0x000000ffff2d7224 */ /* 0x000fe200008e062d */
[----:B------:R1:W-:Y:S01]  /*0d70*/  LDGSTS.E.BYPASS.128 [R37+0x2000], [R2.64], !P0 ;  /* 0x0200000002257fae */ /* 0x0003e2000c101c44 */
[----:B------:R-:W-:Y:S01]  /*0d80*/  IADD3 R86, P0, R86, 0x1, RZ ;  /* 0x0000000156567810 */ /* 0x000fe20007f1e0ff */
[----:B------:R-:W-:Y:S02]  /*0d90*/  IMAD.X R47, RZ, RZ, R47, P2 ;  /* 0x000000ffff2f7224 */ /* 0x000fe400010e062f */
[----:B------:R-:W0:Y:S02]  /*0da0*/  LDGDEPBAR ;  /* 0x00000000000079af */ /* 0x000e240000000000 */
[----:B------:R-:W-:Y:S01]  /*0db0*/  IMAD.X R44, RZ, RZ, R44, P0 ;  /* 0x000000ffff2c7224 */ /* 0x000fe200000e062c */
[----:B------:R-:W-:-:S04]  /*0dc0*/  ISETP.NE.U32.AND P0, PT, R86, 0x60, PT ;  /* 0x000000605600780c */ /* 0x000fc80003f05070 */
[----:B------:R-:W-:-:S13]  /*0dd0*/  ISETP.NE.AND.EX P0, PT, R44, RZ, PT, P0 ;  /* 0x000000ff2c00720c */ /* 0x000fda0003f05300 */
[----:B-1----:R-:W-:Y:S05]  /*0de0*/  @P0 BRA `(.L_x_0) ;  /* 0xfffffc1000000947 */ /* 0x002fea000383ffff */
[----:B------:R-:W1:Y:S01]  /*0df0*/  S2R R4, SR_TID.X ;  /* 0x0000000000047919 */ /* 0x000e620000002100 */
[----:B------:R-:W-:-:S04]  /*0e00*/  DEPBAR.LE SB0, 0x0 ;  /* 0x000080000000791a */ /* 0x000fc80000000000 */
[--C-:B-1----:R-:W-:Y:S01]  /*0e10*/  SHF.R.U32.HI R0, RZ, 0x4, R4.reuse ;  /* 0x00000004ff007819 */ /* 0x102fe20000011604 */
[C---:B------:R-:W-:Y:S01]  /*0e20*/  IMAD.SHL.U32 R37, R4.reuse, 0x10, RZ ;  /* 0x0000001004257824 */ /* 0x040fe200078e00ff */
[----:B------:R-:W-:Y:S01]  /*0e30*/  SHF.R.U32.HI R41, RZ, 0x2, R4 ;  /* 0x00000002ff297819 */ /* 0x000fe20000011604 */
[----:B------:R-:W-:Y:S01]  /*0e40*/  IMAD.SHL.U32 R5, R4, 0x4, RZ ;  /* 0x0000000404057824 */ /* 0x000fe200078e00ff */
[----:B------:R-:W-:Y:S01]  /*0e50*/  SGXT.U32 R0, R0, 0x3 ;  /* 0x000000030000781a */ /* 0x000fe20000000000 */
[----:B------:R-:W-:Y:S01]  /*0e60*/  IMAD.SHL.U32 R2, R4, 0x2, RZ ;  /* 0x0000000204027824 */ /* 0x000fe200078e00ff */
[----:B------:R-:W-:Y:S02]  /*0e70*/  LOP3.LUT R3, R37, 0xc0, RZ, 0xc0, !PT ;  /* 0x000000c025037812 */ /* 0x000fe400078ec0ff */
[----:B------:R-:W-:Y:S02]  /*0e80*/  LOP3.LUT R84, R84, 0x3c, R5, 0xf8, !PT ;  /* 0x0000003c54547812 */ /* 0x000fe400078ef805 */
[----:B------:R-:W-:-:S02]  /*0e90*/  LOP3.LUT R7, R0, R7, RZ, 0xfc, !PT ;  /* 0x0000000700077212 */ /* 0x000fc400078efcff */
[----:B------:R-:W-:Y:S01]  /*0ea0*/  LOP3.LUT R2, R3, 0x6, R2, 0xf8, !PT ;  /* 0x0000000603027812 */ /* 0x000fe200078ef802 */
[----:B------:R-:W-:Y:S01]  /*0eb0*/  BAR.SYNC.DEFER_BLOCKING 0x0 ;  /* 0x0000000000007b1d */ /* 0x000fe20000010000 */
[----:B------:R-:W-:Y:S01]  /*0ec0*/  ISETP.GE.AND P0, PT, R84, 0x3000, PT ;  /* 0x000030005400780c */ /* 0x000fe20003f06270 */
[C---:B------:R-:W-:Y:S01]  /*0ed0*/  IMAD R84, R7.reuse, 0x3000, R84 ;  /* 0x0000300007547824 */ /* 0x040fe200078e0254 */
[C---:B------:R-:W-:Y:S02]  /*0ee0*/  LOP3.LUT R3, R7.reuse, 0x8, RZ, 0xfc, !PT ;  /* 0x0000000807037812 */ /* 0x040fe400078efcff */
[----:B------:R-:W-:Y:S02]  /*0ef0*/  LOP3.LUT R0, R2, 0x500, R37, 0xf8, !PT ;  /* 0x0000050002007812 */ /* 0x000fe400078ef825 */
[----:B------:R-:W-:Y:S02]  /*0f00*/  LOP3.LUT R2, R7, 0x10, RZ, 0xfc, !PT ;  /* 0x0000001007027812 */ /* 0x000fe400078efcff */
[----:B------:R-:W-:-:S02]  /*0f10*/  ISETP.LT.AND P2, PT, R3, 0xe10, !P0 ;  /* 0x00000e100300780c */ /* 0x000fc40004741270 */
[----:B------:R-:W-:Y:S02]  /*0f20*/  LOP3.LUT R3, R7, 0x20, RZ, 0xfc, !PT ;  /* 0x0000002007037812 */ /* 0x000fe400078efcff */
[----:B------:R-:W-:Y:S02]  /*0f30*/  LOP3.LUT R5, R5, 0x1fc, RZ, 0xc0, !PT ;  /* 0x000001fc05057812 */ /* 0x000fe400078ec0ff */
[C---:B------:R-:W-:Y:S02]  /*0f40*/  LOP3.LUT R6, R7.reuse, 0x18, RZ, 0xfc, !PT ;  /* 0x0000001807067812 */ /* 0x040fe400078efcff */
[----:B------:R-:W-:Y:S02]  /*0f50*/  ISETP.LT.AND P1, PT, R2, 0xe10, !P0 ;  /* 0x00000e100200780c */ /* 0x000fe40004721270 */
[----:B------:R-:W-:Y:S02]  /*0f60*/  LOP3.LUT R2, R7, 0x28, RZ, 0xfc, !PT ;  /* 0x0000002807027812 */ /* 0x000fe400078efcff */
[----:B------:R-:W-:-:S02]  /*0f70*/  ISETP.LT.AND P5, PT, R3, 0xe10, !P0 ;  /* 0x00000e100300780c */ /* 0x000fc400047a1270 */
[C---:B------:R-:W-:Y:S02]  /*0f80*/  LOP3.LUT R3, R5.reuse, 0x200, RZ, 0xfc, !PT ;  /* 0x0000020005037812 */ /* 0x040fe400078efcff */
[----:B------:R-:W-:Y:S02]  /*0f90*/  ISETP.LT.AND P6, PT, R6, 0xe10, !P0 ;  /* 0x00000e100600780c */ /* 0x000fe400047c1270 */
[----:B------:R-:W-:Y:S02]  /*0fa0*/  ISETP.LT.AND P4, PT, R2, 0xe10, !P0 ;  /* 0x00000e100200780c */ /* 0x000fe40004781270 */
[C---:B------:R-:W-:Y:S02]  /*0fb0*/  LOP3.LUT R6, R5.reuse, 0x400, RZ, 0xfc, !PT ;  /* 0x0000040005067812 */ /* 0x040fe400078efcff */
[----:B------:R-:W-:Y:S02]  /*0fc0*/  LOP3.LUT R2, R4, 0x70, RZ, 0xc0, !PT ;  /* 0x0000007004027812 */ /* 0x000fe400078ec0ff */
[----:B------:R-:W-:-:S02]  /*0fd0*/  LOP3.LUT R36, R5, 0x600, RZ, 0xfc, !PT ;  /* 0x0000060005247812 */ /* 0x000fc400078efcff */
[----:B------:R-:W-:Y:S01]  /*0fe0*/  SHF.R.U32.HI R4, RZ, 0x2, R3 ;  /* 0x00000002ff047819 */ /* 0x000fe20000011603 */
[----:B------:R-:W-:Y:S01]  /*0ff0*/  IMAD R2, R5, 0x4, R2 ;  /* 0x0000000405027824 */ /* 0x000fe200078e0202 */
[C---:B------:R-:W-:Y:S02]  /*1000*/  LOP3.LUT R3, R0.reuse, 0x200, RZ, 0xfc, !PT ;  /* 0x0000020000037812 */ /* 0x040fe400078efcff */
[----:B------:R-:W-:Y:S02]  /*1010*/  SHF.R.U32.HI R37, RZ, 0x2, R6 ;  /* 0x00000002ff257819 */ /* 0x000fe40000011606 */
[----:B------:R-:W-:Y:S02]  /*1020*/  SHF.R.U32.HI R39, RZ, 0x2, R36 ;  /* 0x00000002ff277819 */ /* 0x000fe40000011624 */
[----:B------:R-:W-:Y:S02]  /*1030*/  LOP3.LUT R6, R0, 0x8, R41, 0xf8, !PT ;  /* 0x0000000800067812 */ /* 0x000fe400078ef829 */
[----:B------:R-:W-:-:S02]  /*1040*/  SHF.R.U32.HI R0, RZ, 0x2, R0 ;  /* 0x00000002ff007819 */ /* 0x000fc40000011600 */
[----:B------:R-:W-:Y:S02]  /*1050*/  LOP3.LUT R36, R4, 0xf0, RZ, 0xc0, !PT ;  /* 0x000000f004247812 */ /* 0x000fe400078ec0ff */
[----:B------:R-:W-:Y:S02]  /*1060*/  SHF.R.U32.HI R4, RZ, 0x2, R3 ;  /* 0x00000002ff047819 */ /* 0x000fe40000011603 */
[----:B------:R-:W-:Y:S01]  /*1070*/  LOP3.LUT R38, R37, 0x170, RZ, 0xc0, !PT ;  /* 0x0000017025267812 */ /* 0x000fe200078ec0ff */
[----:B------:R-:W-:Y:S01]  /*1080*/  IMAD R3, R5, 0x4, R36 ;  /* 0x0000000405037824 */ /* 0x000fe200078e0224 */
[----:B------:R-:W-:Y:S02]  /*1090*/  LOP3.LUT R40, R39, 0x1f0, RZ, 0xc0, !PT ;  /* 0x000001f027287812 */ /* 0x000fe400078ec0ff */
[----:B------:R-:W-:Y:S02]  /*10a0*/  LOP3.LUT R37, R0, 0x170, RZ, 0xc0, !PT ;  /* 0x0000017000257812 */ /* 0x000fe400078ec0ff */
[----:B------:R-:W-:Y:S01]  /*10b0*/  LOP3.LUT R39, R4, 0x1f0, RZ, 0xc0, !PT ;  /* 0x000001f004277812 */ /* 0x000fe200078ec0ff */
[----:B------:R-:W-:Y:S01]  /*10c0*/  IMAD R4, R5, 0x4, R38 ;  /* 0x0000000405047824 */ /* 0x000fe200078e0226 */
[----:B------:R-:W-:Y:S01]  /*10d0*/  ISETP.LT.AND P3, PT, R7, 0xe10, !P0 ;  /* 0x00000e100700780c */ /* 0x000fe20004761270 */
[----:B------:R-:W-:-:S02]  /*10e0*/  IMAD R0, R5, 0x4, R40 ;  /* 0x0000000405007824 */ /* 0x000fc400078e0228 */
[C---:B------:R-:W-:Y:S02]  /*10f0*/  IMAD R5, R6.reuse, 0x4, R37 ;  /* 0x0000000406057824 */ /* 0x040fe400078e0225 */
[----:B------:R-:W-:-:S03]  /*1100*/  IMAD R6, R6, 0x4, R39 ;  /* 0x0000000406067824 */ /* 0x000fc600078e0227 */
[----:B------:R-:W-:Y:S04]  /*1110*/  STS.64 [R5], R32 ;  /* 0x0000002005007388 */ /* 0x000fe80000000a00 */
[----:B------:R-:W-:Y:S04]  /*1120*/  STS.64 [R6+0x800], R34 ;  /* 0x0008002206007388 */ /* 0x000fe80000000a00 */
[----:B------:R-:W-:Y:S04]  /*1130*/  STS.64 [R5+0x40], R80 ;  /* 0x0000405005007388 */ /* 0x000fe80000000a00 */
[----:B------:R-:W-:Y:S04]  /*1140*/  STS.64 [R6+0x840], R82 ;  /* 0x0008405206007388 */ /* 0x000fe80000000a00 */
[----:B------:R-:W-:Y:S04]  /*1150*/  STS.64 [R5+0x80], R76 ;  /* 0x0000804c05007388 */ /* 0x000fe80000000a00 */
[----:B------:R-:W-:Y:S04]  /*1160*/  STS.64 [R6+0x880], R78 ;  /* 0x0008804e06007388 */ /* 0x000fe80000000a00 */
[----:B------:R-:W-:Y:S04]  /*1170*/  STS.64 [R5+0xc0], R72 ;  /* 0x0000c04805007388 */ /* 0x000fe80000000a00 */
[----:B------:R-:W-:Y:S04]  /*1180*/  STS.64 [R6+0x8c0], R74 ;  /* 0x0008c04a06007388 */ /* 0x000fe80000000a00 */
[----:B------:R-:W-:Y:S06]  /*1190*/  BAR.SYNC.DEFER_BLOCKING 0x0 ;  /* 0x0000000000007b1d */ /* 0x000fec0000010000 */
[----:B------:R-:W1:Y:S04]  /*11a0*/  LDS.128 R44, [R2] ;  /* 0x00000000022c7984 */ /* 0x000e680000000c00 */
[----:B------:R-:W2:Y:S04]  /*11b0*/  LDS.128 R40, [R3+0x800] ;  /* 0x0008000003287984 */ /* 0x000ea80000000c00 */
[----:B------:R-:W3:Y:S04]  /*11c0*/  LDS.128 R36, [R4+0x1000] ;  /* 0x0010000004247984 */ /* 0x000ee80000000c00 */
[----:B------:R-:W4:Y:S04]  /*11d0*/  LDS.128 R32, [R0+0x1800] ;  /* 0x0018000000207984 */ /* 0x000f280000000c00 */
[----:B------:R-:W-:Y:S06]  /*11e0*/  BAR.SYNC.DEFER_BLOCKING 0x0 ;  /* 0x0000000000007b1d */ /* 0x000fec0000010000 */
        /* <DEDUP_REMOVED lines=10> */
[----:B------:R-:W1:Y:S04]  /*1290*/  LDS.128 R72, [R3+0x800] ;  /* 0x0008000003487984 */ /* 0x000e680000000c00 */
[----:B------:R-:W1:Y:S04]  /*12a0*/  LDS.128 R76, [R4+0x1000] ;  /* 0x00100000044c7984 */ /* 0x000e680000000c00 */
[----:B------:R-:W1:Y:S04]  /*12b0*/  LDS.128 R56, [R0+0x1800] ;  /* 0x0018000000387984 */ /* 0x000e680000000c00 */
[----:B------:R-:W-:Y:S06]  /*12c0*/  BAR.SYNC.DEFER_BLOCKING 0x0 ;  /* 0x0000000000007b1d */ /* 0x000fec0000010000 */
[----:B------:R-:W-:Y:S04]  /*12d0*/  STS.64 [R5], R28 ;  /* 0x0000001c05007388 */ /* 0x000fe80000000a00 */
[----:B------:R-:W-:Y:S04]  /*12e0*/  STS.64 [R6+0x800], R30 ;  /* 0x0008001e06007388 */ /* 0x000fe80000000a00 */
[----:B------:R1:W-:Y:S04]  /*12f0*/  STS.64 [R5+0x40], R12 ;  /* 0x0000400c05007388 */ /* 0x0003e80000000a00 */
[----:B------:R2:W-:Y:S04]  /*1300*/  STS.64 [R6+0x840], R14 ;  /* 0x0008400e06007388 */ /* 0x0005e80000000a00 */
[----:B------:R-:W-:Y:S04]  /*1310*/  STS.64 [R5+0x80], R52 ;  /* 0x0000803405007388 */ /* 0x000fe80000000a00 */
[----:B------:R-:W-:Y:S01]  /*1320*/  STS.64 [R6+0x880], R54 ;  /* 0x0008803606007388 */ /* 0x000fe20000000a00 */
[----:B-1----:R-:W-:Y:S01]  /*1330*/  IMAD.MOV.U32 R13, RZ, RZ, 0x4 ;  /* 0x00000004ff0d7424 */ /* 0x002fe200078e00ff */
[----:B------:R-:W-:-:S02]  /*1340*/  LOP3.LUT R12, R7, 0x30, RZ, 0xfc, !PT ;  /* 0x00000030070c7812 */ /* 0x000fc400078efcff */
[----:B------:R1:W-:Y:S01]  /*1350*/  STS.64 [R5+0xc0], R48 ;  /* 0x0000c03005007388 */ /* 0x0003e20000000a00 */
[----:B--2---:R-:W-:-:S03]  /*1360*/  IMAD.WIDE R14, R84, R13, c[0x0][0x170] ;  /* 0x00005c00540e7625 */ /* 0x004fc600078e020d */
[----:B------:R-:W-:Y:S04]  /*1370*/  STS.64 [R6+0x8c0], R50 ;  /* 0x0008c03206007388 */ /* 0x000fe80000000a00 */
[----:B------:R-:W-:Y:S01]  /*1380*/  BAR.SYNC.DEFER_BLOCKING 0x0 ;  /* 0x0000000000007b1d */ /* 0x000fe20000010000 */
[----:B-1----:R-:W-:-:S05]  /*1390*/  IADD3 R48, R84, 0x18000, RZ ;  /* 0x0001800054307810 */ /* 0x002fca0007ffe0ff */
[----:B------:R-:W1:Y:S04]  /*13a0*/  LDS.128 R60, [R2] ;  /* 0x00000000023c7984 */ /* 0x000e680000000c00 */
[----:B------:R-:W2:Y:S04]  /*13b0*/  LDS.128 R64, [R3+0x800] ;  /* 0x0008000003407984 */ /* 0x000ea80000000c00 */
[----:B------:R-:W1:Y:S04]  /*13c0*/  LDS.128 R68, [R4+0x1000] ;  /* 0x0010000004447984 */ /* 0x000e680000000c00 */
[----:B------:R-:W1:Y:S04]  /*13d0*/  LDS.128 R28, [R0+0x1800] ;  /* 0x00180000001c7984 */ /* 0x000e680000000c00 */
[----:B------:R-:W-:Y:S06]  /*13e0*/  BAR.SYNC.DEFER_BLOCKING 0x0 ;  /* 0x0000000000007b1d */ /* 0x000fec0000010000 */
[----:B------:R1:W-:Y:S04]  /*13f0*/  STS.64 [R5], R16 ;  /* 0x0000001005007388 */ /* 0x0003e80000000a00 */
[----:B------:R-:W-:Y:S04]  /*1400*/  STS.64 [R6+0x800], R18 ;  /* 0x0008001206007388 */ /* 0x000fe80000000a00 */
[----:B------:R2:W-:Y:S04]  /*1410*/  STS.64 [R5+0x40], R8 ;  /* 0x0000400805007388 */ /* 0x0005e80000000a00 */
[----:B------:R3:W-:Y:S01]  /*1420*/  STS.64 [R6+0x840], R10 ;  /* 0x0008400a06007388 */ /* 0x0007e20000000a00 */
[----:B-1----:R-:W-:-:S03]  /*1430*/  IADD3 R16, R84, 0x48000, RZ ;  /* 0x0004800054107810 */ /* 0x002fc60007ffe0ff */
[----:B------:R-:W-:Y:S04]  /*1440*/  STS.64 [R5+0x80], R20 ;  /* 0x0000801405007388 */ /* 0x000fe80000000a00 */
[----:B------:R-:W-:Y:S01]  /*1450*/  STS.64 [R6+0x880], R22 ;  /* 0x0008801606007388 */ /* 0x000fe20000000a00 */
[----:B--2---:R-:W-:-:S03]  /*1460*/  IMAD.WIDE R8, R48, R13, c[0x0][0x170] ;  /* 0x00005c0030087625 */ /* 0x004fc600078e020d */
[----:B------:R1:W-:Y:S01]  /*1470*/  STS.64 [R5+0xc0], R24 ;  /* 0x0000c01805007388 */ /* 0x0003e20000000a00 */
[----:B---3--:R-:W-:-:S03]  /*1480*/  LOP3.LUT R10, R7, 0x38, RZ, 0xfc, !PT ;  /* 0x00000038070a7812 */ /* 0x008fc600078efcff */
[----:B------:R2:W-:Y:S04]  /*1490*/  STS.64 [R6+0x8c0], R26 ;  /* 0x0008c01a06007388 */ /* 0x0005e80000000a00 */
[----:B------:R-:W-:Y:S01]  /*14a0*/  BAR.SYNC.DEFER_BLOCKING 0x0 ;  /* 0x0000000000007b1d */ /* 0x000fe20000010000 */
[C---:B-1----:R-:W-:Y:S01]  /*14b0*/  LOP3.LUT R5, R7.reuse, 0x48, RZ, 0xfc, !PT ;  /* 0x0000004807057812 */ /* 0x042fe200078efcff */
[----:B--2---:R-:W-:Y:S01]  /*14c0*/  IMAD.WIDE R26, R16, R13, c[0x0][0x170] ;  /* 0x00005c00101a7625 */ /* 0x004fe200078e020d */
[----:B------:R-:W-:-:S03]  /*14d0*/  LOP3.LUT R6, R7, 0x40, RZ, 0xfc, !PT ;  /* 0x0000004007067812 */ /* 0x000fc600078efcff */
[----:B------:R1:W-:Y:S01]  /*14e0*/  @P3 STG.E.128 [R14.64], R44 ;  /* 0x0000002c0e003986 */ /* 0x0003e2000c101d04 */
[----:B------:R-:W-:Y:S02]  /*14f0*/  ISETP.LT.AND P3, PT, R12, 0xe10, !P0 ;  /* 0x00000e100c00780c */ /* 0x000fe40004761270 */
[----:B------:R-:W-:Y:S01]  /*1500*/  IADD3 R12, R84, 0x30000, RZ ;  /* 0x00030000540c7810 */ /* 0x000fe20007ffe0ff */
[----:B------:R-:W-:Y:S01]  /*1510*/  @P2 STG.E.128 [R8.64], R40 ;  /* 0x0000002808002986 */ /* 0x000fe2000c101d04 */
[----:B------:R-:W-:Y:S02]  /*1520*/  ISETP.LT.AND P2, PT, R10, 0xe10, !P0 ;  /* 0x00000e100a00780c */ /* 0x000fe40004741270 */
[----:B------:R-:W-:Y:S01]  /*1530*/  IADD3 R10, R84, 0x60000, RZ ;  /* 0x00060000540a7810 */ /* 0x000fe20007ffe0ff */
[----:B------:R-:W-:Y:S01]  /*1540*/  LDS.128 R16, [R3+0x800] ;  /* 0x0008000003107984 */ /* 0x000fe20000000c00 */
[----:B------:R-:W-:Y:S01]  /*1550*/  IMAD.WIDE R24, R12, R13, c[0x0][0x170] ;  /* 0x00005c000c187625 */ /* 0x000fe200078e020d */
[----:B------:R-:W-:-:S02]  /*1560*/  IADD3 R12, R84, 0x90000, RZ ;  /* 0x00090000540c7810 */ /* 0x000fc40007ffe0ff */
[----:B------:R2:W-:Y:S04]  /*1570*/  LDS.128 R20, [R4+0x1000] ;  /* 0x0010000004147984 */ /* 0x0005e80000000c00 */
[----:B------:R-:W-:Y:S01]  /*1580*/  @P1 STG.E.128 [R24.64], R36 ;  /* 0x0000002418001986 */ /* 0x000fe2000c101d04 */
[----:B------:R-:W-:Y:S01]  /*1590*/  ISETP.LT.AND P1, PT, R6, 0xe10, !P0 ;  /* 0x00000e100600780c */ /* 0x000fe20004721270 */
[----:B-1----:R-:W-:Y:S01]  /*15a0*/  IMAD.WIDE R14, R10, R13, c[0x0][0x170] ;  /* 0x00005c000a0e7625 */ /* 0x002fe200078e020d */
[C---:B------:R-:W-:Y:S01]  /*15b0*/  IADD3 R6, R84.reuse, 0x78000, RZ ;  /* 0x0007800054067810 */ /* 0x040fe20007ffe0ff */
[----:B------:R1:W3:Y:S01]  /*15c0*/  LDS.128 R8, [R2] ;  /* 0x0000000002087984 */ /* 0x0002e20000000c00 */
[----:B--2---:R-:W-:-:S03]  /*15d0*/  IADD3 R4, R84, 0xd8000, RZ ;  /* 0x000d800054047810 */ /* 0x004fc60007ffe0ff */
[----:B----4-:R2:W-:Y:S01]  /*15e0*/  @P6 STG.E.128 [R26.64], R32 ;  /* 0x000000201a006986 */ /* 0x0105e2000c101d04 */
[----:B------:R-:W-:Y:S02]  /*15f0*/  ISETP.LT.AND P6, PT, R5, 0xe10, !P0 ;  /* 0x00000e100500780c */ /* 0x000fe400047c1270 */
[----:B------:R-:W-:Y:S01]  /*1600*/  LOP3.LUT R5, R7, 0x50, RZ, 0xfc, !PT ;  /* 0x0000005007057812 */ /* 0x000fe200078efcff */
[----:B------:R4:W-:Y:S01]  /*1610*/  @P5 STG.E.128 [R14.64], R80 ;  /* 0x000000500e005986 */ /* 0x0009e2000c101d04 */
[----:B-1----:R-:W-:Y:S02]  /*1620*/  IADD3 R2, R84, 0xc0000, RZ ;  /* 0x000c000054027810 */ /* 0x002fe40007ffe0ff */
[----:B------:R-:W-:Y:S02]  /*1630*/  ISETP.LT.AND P5, PT, R5, 0xe10, !P0 ;  /* 0x00000e100500780c */ /* 0x000fe400047a1270 */
[C---:B------:R-:W-:Y:S01]  /*1640*/  LOP3.LUT R5, R7.reuse, 0x60, RZ, 0xfc, !PT ;  /* 0x0000006007057812 */ /* 0x040fe200078efcff */
[----:B------:R-:W-:Y:S01]  /*1650*/  IMAD.WIDE R24, R6, R13, c[0x0][0x170] ;  /* 0x00005c0006187625 */ /* 0x000fe200078e020d */
[----:B------:R-:W-:-:S03]  /*1660*/  LOP3.LUT R6, R7, 0x58, RZ, 0xfc, !PT ;  /* 0x0000005807067812 */ /* 0x000fc600078efcff */
[-C--:B------:R-:W-:Y:S01]  /*1670*/  IMAD.WIDE R2, R2, R13.reuse, c[0x0][0x170] ;  /* 0x00005c0002027625 */ /* 0x080fe200078e020d */
[----:B------:R1:W-:Y:S01]  /*1680*/  @P4 STG.E.128 [R24.64], R72 ;  /* 0x0000004818004986 */ /* 0x0003e2000c101d04 */
[----:B------:R-:W-:Y:S02]  /*1690*/  ISETP.LT.AND P4, PT, R6, 0xe10, !P0 ;  /* 0x00000e100600780c */ /* 0x000fe40004781270 */
[----:B--2---:R-:W-:Y:S02]  /*16a0*/  IADD3 R26, R84, 0xa8000, RZ ;  /* 0x000a8000541a7810 */ /* 0x004fe40007ffe0ff */
[C---:B------:R-:W-:Y:S01]  /*16b0*/  LOP3.LUT R6, R7.reuse, 0x70, RZ, 0xfc, !PT ;  /* 0x0000007007067812 */ /* 0x040fe200078efcff */
[-C--:B----4-:R-:W-:Y:S01]  /*16c0*/  IMAD.WIDE R14, R12, R13.reuse, c[0x0][0x170] ;  /* 0x00005c000c0e7625 */ /* 0x090fe200078e020d */
[C---:B------:R-:W-:Y:S02]  /*16d0*/  LOP3.LUT R12, R7.reuse, 0x68, RZ, 0xfc, !PT ;  /* 0x00000068070c7812 */ /* 0x040fe400078efcff */
[----:B------:R-:W-:Y:S01]  /*16e0*/  LOP3.LUT R7, R7, 0x78, RZ, 0xfc, !PT ;  /* 0x0000007807077812 */ /* 0x000fe200078efcff */
[----:B------:R-:W-:Y:S01]  /*16f0*/  IMAD.WIDE R26, R26, R13, c[0x0][0x170] ;  /* 0x00005c001a1a7625 */ /* 0x000fe200078e020d */
[----:B------:R2:W-:Y:S01]  /*1700*/  @P3 STG.E.128 [R14.64], R76 ;  /* 0x0000004c0e003986 */ /* 0x0005e2000c101d04 */
[----:B------:R-:W-:-:S02]  /*1710*/  ISETP.LT.AND P3, PT, R5, 0xe10, !P0 ;  /* 0x00000e100500780c */ /* 0x000fc40004761270 */
[----:B------:R-:W-:Y:S01]  /*1720*/  IMAD.WIDE R4, R4, R13, c[0x0][0x170] ;  /* 0x00005c0004047625 */ /* 0x000fe200078e020d */
[----:B------:R4:W-:Y:S01]  /*1730*/  @P2 STG.E.128 [R26.64], R56 ;  /* 0x000000381a002986 */ /* 0x0009e2000c101d04 */
[----:B------:R-:W-:Y:S02]  /*1740*/  ISETP.LT.AND P2, PT, R12, 0xe10, !P0 ;  /* 0x00000e100c00780c */ /* 0x000fe40004741270 */
[----:B------:R-:W-:Y:S01]  /*1750*/  IADD3 R12, R84, 0x120000, RZ ;  /* 0x00120000540c7810 */ /* 0x000fe20007ffe0ff */
[----:B------:R3:W-:Y:S01]  /*1760*/  @P1 STG.E.128 [R2.64], R60 ;  /* 0x0000003c02001986 */ /* 0x0007e2000c101d04 */
[----:B------:R-:W-:Y:S02]  /*1770*/  ISETP.LT.AND P1, PT, R6, 0xe10, !P0 ;  /* 0x00000e100600780c */ /* 0x000fe40004721270 */
[----:B------:R-:W-:Y:S01]  /*1780*/  IADD3 R6, R84, 0xf0000, RZ ;  /* 0x000f000054067810 */ /* 0x000fe20007ffe0ff */
[----:B------:R3:W-:Y:S01]  /*1790*/  @P6 STG.E.128 [R4.64], R64 ;  /* 0x0000004004006986 */ /* 0x0007e2000c101d04 */
[----:B------:R-:W-:-:S02]  /*17a0*/  ISETP.LT.AND P0, PT, R7, 0xe10, !P0 ;  /* 0x00000e100700780c */ /* 0x000fc40004701270 */
[----:B-1----:R-:W-:Y:S01]  /*17b0*/  IADD3 R24, R84, 0x138000, RZ ;  /* 0x0013800054187810 */ /* 0x002fe20007ffe0ff */
[----:B------:R-:W-:Y:S01]  /*17c0*/  IMAD.WIDE R6, R6, R13, c[0x0][0x170] ;  /* 0x00005c0006067625 */ /* 0x000fe200078e020d */
[----:B--2---:R-:W-:-:S03]  /*17d0*/  IADD3 R14, R84, 0x108000, RZ ;  /* 0x00108000540e7810 */ /* 0x004fc60007ffe0ff */
[-C--:B------:R-:W-:Y:S01]  /*17e0*/  IMAD.WIDE R24, R24, R13.reuse, c[0x0][0x170] ;  /* 0x00005c0018187625 */ /* 0x080fe200078e020d */
[----:B------:R1:W-:Y:S01]  /*17f0*/  @P5 STG.E.128 [R6.64], R68 ;  /* 0x0000004406005986 */ /* 0x0003e2000c101d04 */
[----:B----4-:R-:W-:Y:S02]  /*1800*/  IADD3 R26, R84, 0x150000, RZ ;  /* 0x00150000541a7810 */ /* 0x010fe40007ffe0ff */
[----:B------:R-:W-:-:S04]  /*1810*/  IMAD.WIDE R14, R14, R13, c[0x0][0x170] ;  /* 0x00005c000e0e7625 */ /* 0x000fc800078e020d */
[-C--:B---3--:R-:W-:Y:S01]  /*1820*/  IMAD.WIDE R2, R12, R13.reuse, c[0x0][0x170] ;  /* 0x00005c000c027625 */ /* 0x088fe200078e020d */
[----:B------:R1:W-:Y:S03]  /*1830*/  @P4 STG.E.128 [R14.64], R28 ;  /* 0x0000001c0e004986 */ /* 0x0003e6000c101d04 */
[----:B------:R-:W-:Y:S01]  /*1840*/  IMAD.WIDE R26, R26, R13, c[0x0][0x170] ;  /* 0x00005c001a1a7625 */ /* 0x000fe200078e020d */
[----:B------:R1:W-:Y:S04]  /*1850*/  @P3 STG.E.128 [R2.64], R8 ;  /* 0x0000000802003986 */ /* 0x0003e8000c101d04 */
[----:B------:R1:W-:Y:S04]  /*1860*/  @P2 STG.E.128 [R24.64], R16 ;  /* 0x0000001018002986 */ /* 0x0003e8000c101d04 */
[----:B------:R1:W-:Y:S01]  /*1870*/  @P1 STG.E.128 [R26.64], R20 ;  /* 0x000000141a001986 */ /* 0x0003e2000c101d04 */
[----:B------:R-:W-:Y:S05]  /*1880*/  @!P0 EXIT ;  /* 0x000000000000894d */ /* 0x000fea0003800000 */
[----:B-1----:R-:W1:Y:S01]  /*1890*/  LDS.128 R4, [R0+0x1800] ;  /* 0x0018000000047984 */ /* 0x002e620000000c00 */
[----:B------:R-:W-:-:S05]  /*18a0*/  IADD3 R2, R84, 0x168000, RZ ;  /* 0x0016800054027810 */ /* 0x000fca0007ffe0ff */
[----:B------:R-:W-:-:S05]  /*18b0*/  IMAD.WIDE R2, R2, R13, c[0x0][0x170] ;  /* 0x00005c0002027625 */ /* 0x000fca00078e020d */
[----:B-1----:R-:W-:Y:S01]  /*18c0*/  STG.E.128 [R2.64], R4 ;  /* 0x0000000402007986 */ /* 0x002fe2000c101d04 */
[----:B------:R-:W-:Y:S05]  /*18d0*/  EXIT ;  /* 0x000000000000794d */ /* 0x000fea0003800000 */
.L_x_1:
[----:B------:R-:W-:-:S00]  /*18e0*/  BRA `(.L_x_1) ;  /* 0xfffffff000007947 */ /* 0x000fc0000383ffff */
[----:B------:R-:W-:-:S00]  /*18f0*/  NOP ;  /* 0x0000000000007918 */ /* 0x000fc00000000000 */
        /* <DEDUP_REMOVED lines=8> */
.L_x_2:


//--------------------- .nv.shared.triton_mm      --------------------------
	.section	.nv.shared.triton_mm,"aw",@nobits
	.sectionflags	@""
	.align	16
